	.headerflags	@"EF_CUDA_TEXMODE_UNIFIED EF_CUDA_64BIT_ADDRESS EF_CUDA_ACCELERATORS EF_CUDA_SM90 EF_CUDA_VIRTUAL_SM(EF_CUDA_SM90)"
	.elftype	@"ET_EXEC"


//--------------------- .nv.info                  --------------------------
	.section	.nv.info,"",@"SHT_CUDA_INFO"
	.align	4


	//----- nvinfo : EIATTR_REGCOUNT
	.align		4
        /*0000*/ 	.byte	0x04, 0x2f
        /*0002*/ 	.short	(.L_3 - .L_2)
	.align		4
.L_2:
        /*0004*/ 	.word	index@(triton_poi_fused__native_batch_norm_legit_no_training_relu_9)
        /*0008*/ 	.word	0x00000026


	//----- nvinfo : EIATTR_MIN_STACK_SIZE
	.align		4
.L_3:
        /*000c*/ 	.byte	0x04, 0x12
        /*000e*/ 	.short	(.L_5 - .L_4)
	.align		4
.L_4:
        /*0010*/ 	.word	index@(triton_poi_fused__native_batch_norm_legit_no_training_relu_9)
        /*0014*/ 	.word	0x00000000


	//----- nvinfo : EIATTR_FRAME_SIZE
	.align		4
.L_5:
        /*0018*/ 	.byte	0x04, 0x11
        /*001a*/ 	.short	(.L_7 - .L_6)
	.align		4
.L_6:
        /*001c*/ 	.word	index@(triton_poi_fused__native_batch_norm_legit_no_training_relu_9)
        /*0020*/ 	.word	0x00000000


	//----- nvinfo : EIATTR_MIN_STACK_SIZE
	.align		4
.L_7:
        /*0024*/ 	.byte	0x04, 0x12
        /*0026*/ 	.short	(.L_9 - .L_8)
	.align		4
.L_8:
        /*0028*/ 	.word	index@(triton_poi_fused__native_batch_norm_legit_no_training_relu_9)
        /*002c*/ 	.word	0x00000000
.L_9:


//--------------------- .nv.info.triton_poi_fused__native_batch_norm_legit_no_training_relu_9 --------------------------
	.section	.nv.info.triton_poi_fused__native_batch_norm_legit_no_training_relu_9,"",@"SHT_CUDA_INFO"
	.sectionflags	@""
	.align	4


	//----- nvinfo : EIATTR_CUDA_API_VERSION
	.align		4
        /*0000*/ 	.byte	0x04, 0x37
        /*0002*/ 	.short	(.L_11 - .L_10)
.L_10:
        /*0004*/ 	.word	0x0000007c


	//----- nvinfo : EIATTR_KPARAM_INFO
	.align		4
.L_11:
        /*0008*/ 	.byte	0x04, 0x17
        /*000a*/ 	.short	(.L_13 - .L_12)
.L_12:
        /*000c*/ 	.word	0x00000000
        /*0010*/ 	.short	0x0007
        /*0012*/ 	.short	0x0034
        /*0014*/ 	.byte	0x00, 0xf0, 0x11, 0x00


	//----- nvinfo : EIATTR_KPARAM_INFO
	.align		4
.L_13:
        /*0018*/ 	.byte	0x04, 0x17
        /*001a*/ 	.short	(.L_15 - .L_14)
.L_14:
        /*001c*/ 	.word	0x00000000
        /*0020*/ 	.short	0x0006
        /*0022*/ 	.short	0x0030
        /*0024*/ 	.byte	0x00, 0xf0, 0x11, 0x00


	//----- nvinfo : EIATTR_KPARAM_INFO
	.align		4
.L_15:
        /*0028*/ 	.byte	0x04, 0x17
        /*002a*/ 	.short	(.L_17 - .L_16)
.L_16:
        /*002c*/ 	.word	0x00000000
        /*0030*/ 	.short	0x0005
        /*0032*/ 	.short	0x0028
        /*0034*/ 	.byte	0x00, 0xf4, 0x21, 0x00


	//----- nvinfo : EIATTR_KPARAM_INFO
	.align		4
.L_17:
        /*0038*/ 	.byte	0x04, 0x17
        /*003a*/ 	.short	(.L_19 - .L_18)
.L_18:
        /*003c*/ 	.word	0x00000000
        /*0040*/ 	.short	0x0004
        /*0042*/ 	.short	0x0020
        /*0044*/ 	.byte	0x00, 0xf4, 0x21, 0x00


	//----- nvinfo : EIATTR_KPARAM_INFO
	.align		4
.L_19:
        /*0048*/ 	.byte	0x04, 0x17
        /*004a*/ 	.short	(.L_21 - .L_20)
.L_20:
        /*004c*/ 	.word	0x00000000
        /*0050*/ 	.short	0x0003
        /*0052*/ 	.short	0x0018
        /*0054*/ 	.byte	0x00, 0xf4, 0x21, 0x00


	//----- nvinfo : EIATTR_KPARAM_INFO
	.align		4
.L_21:
        /*0058*/ 	.byte	0x04, 0x17
        /*005a*/ 	.short	(.L_23 - .L_22)
.L_22:
        /*005c*/ 	.word	0x00000000
        /*0060*/ 	.short	0x0002
        /*0062*/ 	.short	0x0010
        /*0064*/ 	.byte	0x00, 0xf4, 0x21, 0x00


	//----- nvinfo : EIATTR_KPARAM_INFO
	.align		4
.L_23:
        /*0068*/ 	.byte	0x04, 0x17
        /*006a*/ 	.short	(.L_25 - .L_24)
.L_24:
        /*006c*/ 	.word	0x00000000
        /*0070*/ 	.short	0x0001
        /*0072*/ 	.short	0x0008
        /*0074*/ 	.byte	0x00, 0xf4, 0x21, 0x00


	//----- nvinfo : EIATTR_KPARAM_INFO
	.align		4
.L_25:
        /*0078*/ 	.byte	0x04, 0x17
        /*007a*/ 	.short	(.L_27 - .L_26)
.L_26:
        /*007c*/ 	.word	0x00000000
        /*0080*/ 	.short	0x0000
        /*0082*/ 	.short	0x0000
        /*0084*/ 	.byte	0x00, 0xf4, 0x21, 0x00


	//----- nvinfo : EIATTR_SPARSE_MMA_MASK
	.align		4
.L_27:
        /*0088*/ 	.byte	0x03, 0x50
        /*008a*/ 	.short	0x0000


	//----- nvinfo : EIATTR_MAXREG_COUNT
	.align		4
        /*008c*/ 	.byte	0x03, 0x1b
        /*008e*/ 	.short	0x00ff


	//----- nvinfo : EIATTR_EXIT_INSTR_OFFSETS
	.align		4
        /*0090*/ 	.byte	0x04, 0x1c
        /*0092*/ 	.short	(.L_29 - .L_28)


	//   ....[0]....
.L_28:
        /*0094*/ 	.word	0x000012f0


	//   ....[1]....
        /*0098*/ 	.word	0x00001390


	//----- nvinfo : EIATTR_REQNTID
	.align		4
.L_29:
        /*009c*/ 	.byte	0x04, 0x10
        /*009e*/ 	.short	(.L_31 - .L_30)
.L_30:
        /*00a0*/ 	.word	0x00000080
        /*00a4*/ 	.word	0x00000001
        /*00a8*/ 	.word	0x00000001


	//----- nvinfo : EIATTR_CBANK_PARAM_SIZE
	.align		4
.L_31:
        /*00ac*/ 	.byte	0x03, 0x19
        /*00ae*/ 	.short	0x0038


	//----- nvinfo : EIATTR_PARAM_CBANK
	.align		4
        /*00b0*/ 	.byte	0x04, 0x0a
        /*00b2*/ 	.short	(.L_33 - .L_32)
	.align		4
.L_32:
        /*00b4*/ 	.word	index@(.nv.constant0.triton_poi_fused__native_batch_norm_legit_no_training_relu_9)
        /*00b8*/ 	.short	0x0210
        /*00ba*/ 	.short	0x0038


	//----- nvinfo : EIATTR_SW_WAR
	.align		4
.L_33:
        /*00bc*/ 	.byte	0x04, 0x36
        /*00be*/ 	.short	(.L_35 - .L_34)
.L_34:
        /*00c0*/ 	.word	0x00000008
.L_35:


//--------------------- .nv.callgraph             --------------------------
	.section	.nv.callgraph,"",@"SHT_CUDA_CALLGRAPH"
	.align	4
	.sectionentsize	8
	.align		4
        /*0000*/ 	.word	0x00000000
	.align		4
        /*0004*/ 	.word	0xffffffff
	.align		4
        /*0008*/ 	.word	0x00000000
	.align		4
        /*000c*/ 	.word	0xfffffffe
	.align		4
        /*0010*/ 	.word	0x00000000
	.align		4
        /*0014*/ 	.word	0xfffffffd
	.align		4
        /*0018*/ 	.word	0x00000000
	.align		4
        /*001c*/ 	.word	0xfffffffc


//--------------------- .nv.constant4             --------------------------
	.section	.nv.constant4,"a",@progbits
	.align	8
	.align		8
.nv.constant4:
        /*0000*/ 	.dword	_$_str
	.align		8
        /*0008*/ 	.dword	_$_str_$_2


//--------------------- .text.triton_poi_fused__native_batch_norm_legit_no_training_relu_9 --------------------------
	.section	.text.triton_poi_fused__native_batch_norm_legit_no_training_relu_9,"ax",@progbits
	.sectionflags	@"SHF_BARRIERS=1"
	.align	128
        .global         triton_poi_fused__native_batch_norm_legit_no_training_relu_9
        .type           triton_poi_fused__native_batch_norm_legit_no_training_relu_9,@function
        .size           triton_poi_fused__native_batch_norm_legit_no_training_relu_9,(.L_x_1 - triton_poi_fused__native_batch_norm_legit_no_training_relu_9)
        .other          triton_poi_fused__native_batch_norm_legit_no_training_relu_9,@"STO_CUDA_ENTRY STV_DEFAULT"
triton_poi_fused__native_batch_norm_legit_no_training_relu_9:
.text.triton_poi_fused__native_batch_norm_legit_no_training_relu_9:
[----:B------:R-:W0:Y:S01]  /*0000*/  LDC R1, c[0x0][0x28] ;  /* 0x00000a00ff017b82 */ /* 0x000e220000000800 */
[----:B------:R-:W1:Y:S07]  /*0010*/  S2R R2, SR_TID.X ;  /* 0x0000000000027919 */ /* 0x000e6e0000002100 */
[----:B------:R-:W2:Y:S01]  /*0020*/  LDC.64 R20, c[0x0][0x218] ;  /* 0x00008600ff147b82 */ /* 0x000ea20000000a00 */
[----:B------:R-:W-:Y:S02]  /*0030*/  CS2R R8, SRZ ;  /* 0x0000000000087805 */ /* 0x000fe4000001ff00 */
[----:B------:R-:W-:Y:S01]  /*0040*/  CS2R R10, SRZ ;  /* 0x00000000000a7805 */ /* 0x000fe2000001ff00 */
[----:B------:R-:W3:Y:S01]  /*0050*/  S2R R3, SR_CTAID.Y ;  /* 0x0000000000037919 */ /* 0x000ee20000002600 */
[----:B------:R-:W-:Y:S01]  /*0060*/  ULDC.64 UR6, c[0x0][0x208] ;  /* 0x0000820000067ab9 */ /* 0x000fe20000000a00 */
[----:B------:R-:W4:Y:S02]  /*0070*/  S2R R0, SR_CTAID.X ;  /* 0x0000000000007919 */ /* 0x000f240000002500 */
[----:B------:R-:W5:Y:S08]  /*0080*/  LDC.64 R32, c[0x0][0x210] ;  /* 0x00008400ff207b82 */ /* 0x000f700000000a00 */
[----:B------:R-:W2:Y:S01]  /*0090*/  LDC.64 R28, c[0x0][0x220] ;  /* 0x00008800ff1c7b82 */ /* 0x000ea20000000a00 */
[----:B-1----:R-:W-:-:S02]  /*00a0*/  SHF.L.U32 R4, R2, 0x2, RZ ;  /* 0x0000000202047819 */ /* 0x002fc400000006ff */
[----:B---3--:R-:W-:Y:S02]  /*00b0*/  SHF.L.U32 R3, R3, 0xa, RZ ;  /* 0x0000000a03037819 */ /* 0x008fe400000006ff */
[----:B------:R-:W-:Y:S02]  /*00c0*/  LOP3.LUT R4, R4, 0x1fc, RZ, 0xc0, !PT ;  /* 0x000001fc04047812 */ /* 0x000fe400078ec0ff */
[----:B----4-:R-:W-:Y:S02]  /*00d0*/  ISETP.GE.AND P2, PT, R0, 0x3c1, PT ;  /* 0x000003c10000780c */ /* 0x010fe40003f46270 */
[----:B------:R-:W-:Y:S02]  /*00e0*/  LOP3.LUT R5, R3, R4, RZ, 0xfc, !PT ;  /* 0x0000000403057212 */ /* 0x000fe400078efcff */
[----:B------:R-:W-:Y:S02]  /*00f0*/  LOP3.LUT R12, R3, 0x200, R4, 0xfe, !PT ;  /* 0x00000200030c7812 */ /* 0x000fe400078efe04 */
[C---:B------:R-:W-:Y:S01]  /*0100*/  ISETP.GE.AND P1, PT, R5.reuse, 0x500, PT ;  /* 0x000005000500780c */ /* 0x040fe20003f26270 */
[C---:B------:R-:W-:Y:S01]  /*0110*/  IMAD.HI R6, R5.reuse, 0x66666667, RZ ;  /* 0x6666666705067827 */ /* 0x040fe200078e02ff */
[----:B------:R-:W-:-:S03]  /*0120*/  ISETP.LT.AND P0, PT, R5, 0x500, !P2 ;  /* 0x000005000500780c */ /* 0x000fc60005701270 */
[----:B------:R-:W-:Y:S01]  /*0130*/  IMAD.HI R13, R12, 0x66666667, RZ ;  /* 0x666666670c0d7827 */ /* 0x000fe200078e02ff */
[----:B------:R-:W-:-:S04]  /*0140*/  SHF.R.U32.HI R7, RZ, 0x1f, R6 ;  /* 0x0000001fff077819 */ /* 0x000fc80000011606 */
[----:B------:R-:W-:Y:S02]  /*0150*/  LEA.HI.SX32 R6, R6, R7, 0x19 ;  /* 0x0000000706067211 */ /* 0x000fe400078fcaff */
[----:B------:R-:W-:-:S03]  /*0160*/  SHF.R.U32.HI R14, RZ, 0x1f, R13 ;  /* 0x0000001fff0e7819 */ /* 0x000fc6000001160d */
[----:B------:R-:W-:Y:S01]  /*0170*/  IMAD R27, R6, -0x140, R5 ;  /* 0xfffffec0061b7824 */ /* 0x000fe200078e0205 */
[----:B------:R-:W-:Y:S02]  /*0180*/  CS2R R4, SRZ ;  /* 0x0000000000047805 */ /* 0x000fe4000001ff00 */
[----:B------:R-:W-:Y:S01]  /*0190*/  LEA.HI.SX32 R14, R13, R14, 0x19 ;  /* 0x0000000e0d0e7211 */ /* 0x000fe200078fcaff */
[----:B------:R-:W-:Y:S02]  /*01a0*/  IMAD R7, R0, 0x140, R27 ;  /* 0x0000014000077824 */ /* 0x000fe400078e021b */
[----:B--2---:R-:W-:-:S04]  /*01b0*/  IMAD.WIDE R16, R27, 0x4, R20 ;  /* 0x000000041b107825 */ /* 0x004fc800078e0214 */
[----:B------:R-:W-:Y:S01]  /*01c0*/  IMAD R19, R6, 0x4b140, R7 ;  /* 0x0004b14006137824 */ /* 0x000fe200078e0207 */
[----:B------:R-:W-:Y:S01]  /*01d0*/  CS2R R6, SRZ ;  /* 0x0000000000067805 */ /* 0x000fe2000001ff00 */
[----:B------:R1:W2:Y:S02]  /*01e0*/  @!P1 LDG.E.EL.128 R8, desc[UR6][R16.64] ;  /* 0x0000000610089981 */ /* 0x0002a4000c2e1d00 */
[----:B-----5:R-:W-:-:S05]  /*01f0*/  IMAD.WIDE R18, R19, 0x4, R32 ;  /* 0x0000000413127825 */ /* 0x020fca00078e0220 */
[----:B------:R3:W2:Y:S01]  /*0200*/  @P0 LDG.E.EL.128 R4, desc[UR6][R18.64] ;  /* 0x0000000612040981 */ /* 0x0006a2000c2e1d00 */
[----:B------:R-:W-:Y:S01]  /*0210*/  IMAD R25, R14, -0x140, R12 ;  /* 0xfffffec00e197824 */ /* 0x000fe200078e020c */
[----:B------:R-:W-:-:S03]  /*0220*/  ISETP.GE.AND P0, PT, R12, 0x500, PT ;  /* 0x000005000c00780c */ /* 0x000fc60003f06270 */
[----:B------:R-:W-:Y:S01]  /*0230*/  IMAD R13, R14, 0x4b140, R25 ;  /* 0x0004b1400e0d7824 */ /* 0x000fe200078e0219 */
[----:B------:R-:W-:-:S03]  /*0240*/  ISETP.LT.AND P2, PT, R12, 0x500, !P2 ;  /* 0x000005000c00780c */ /* 0x000fc60005741270 */
[----:B------:R-:W-:Y:S01]  /*0250*/  IMAD R13, R0, 0x140, R13 ;  /* 0x00000140000d7824 */ /* 0x000fe200078e020d */
[----:B------:R-:W-:Y:S02]  /*0260*/  CS2R R14, SRZ ;  /* 0x00000000000e7805 */ /* 0x000fe4000001ff00 */
[----:B-1----:R-:W-:Y:S02]  /*0270*/  CS2R R16, SRZ ;  /* 0x0000000000107805 */ /* 0x002fe4000001ff00 */
[----:B---3--:R-:W-:Y:S01]  /*0280*/  CS2R R18, SRZ ;  /* 0x0000000000127805 */ /* 0x008fe2000001ff00 */
[----:B------:R-:W-:Y:S01]  /*0290*/  IMAD.WIDE R32, R13, 0x4, R32 ;  /* 0x000000040d207825 */ /* 0x000fe200078e0220 */
[----:B------:R-:W-:Y:S02]  /*02a0*/  CS2R R12, SRZ ;  /* 0x00000000000c7805 */ /* 0x000fe4000001ff00 */
[----:B------:R-:W-:Y:S01]  /*02b0*/  CS2R R22, SRZ ;  /* 0x0000000000167805 */ /* 0x000fe2000001ff00 */
[----:B------:R-:W-:Y:S01]  /*02c0*/  IMAD.WIDE R34, R25, 0x4, R20 ;  /* 0x0000000419227825 */ /* 0x000fe200078e0214 */
[----:B------:R-:W-:-:S02]  /*02d0*/  CS2R R20, SRZ ;  /* 0x0000000000147805 */ /* 0x000fc4000001ff00 */
[----:B------:R-:W3:Y:S01]  /*02e0*/  @P2 LDG.E.EL.128 R12, desc[UR6][R32.64] ;  /* 0x00000006200c2981 */ /* 0x000ee2000c2e1d00 */
[----:B0-----:R-:W-:-:S03]  /*02f0*/  IMAD.WIDE R30, R27, 0x4, R28 ;  /* 0x000000041b1e7825 */ /* 0x001fc600078e021c */
[----:B------:R-:W3:Y:S04]  /*0300*/  @!P0 LDG.E.EL.128 R16, desc[UR6][R34.64] ;  /* 0x0000000622108981 */ /* 0x000ee8000c2e1d00 */
[----:B------:R-:W4:Y:S01]  /*0310*/  @!P1 LDG.E.EL.128 R20, desc[UR6][R30.64] ;  /* 0x000000061e149981 */ /* 0x000f22000c2e1d00 */
[----:B------:R-:W-:-:S04]  /*0320*/  IMAD.WIDE R28, R25, 0x4, R28 ;  /* 0x00000004191c7825 */ /* 0x000fc800078e021c */
[----:B--2---:R-:W-:Y:S01]  /*0330*/  FADD R8, -R8, R4 ;  /* 0x0000000408087221 */ /* 0x004fe20000000100 */
[----:B------:R-:W-:Y:S01]  /*0340*/  FADD R9, -R9, R5 ;  /* 0x0000000509097221 */ /* 0x000fe20000000100 */
[----:B------:R-:W-:Y:S01]  /*0350*/  FADD R10, -R10, R6 ;  /* 0x000000060a0a7221 */ /* 0x000fe20000000100 */
[----:B------:R-:W-:Y:S01]  /*0360*/  FADD R11, -R11, R7 ;  /* 0x000000070b0b7221 */ /* 0x000fe20000000100 */
[----:B------:R-:W-:Y:S02]  /*0370*/  CS2R R4, SRZ ;  /* 0x0000000000047805 */ /* 0x000fe4000001ff00 */
[----:B------:R-:W-:-:S06]  /*0380*/  CS2R R6, SRZ ;  /* 0x0000000000067805 */ /* 0x000fcc000001ff00 */
[----:B------:R0:W2:Y:S01]  /*0390*/  @!P0 LDG.E.EL.128 R4, desc[UR6][R28.64] ;  /* 0x000000061c048981 */ /* 0x0000a2000c2e1d00 */
[----:B---3--:R-:W-:Y:S01]  /*03a0*/  FADD R24, -R16, R12 ;  /* 0x0000000c10187221 */ /* 0x008fe20000000100 */
[----:B----4-:R-:W-:Y:S01]  /*03b0*/  FADD R16, R20, 9.9999997473787516356e-06 ;  /* 0x3727c5ac14107421 */ /* 0x010fe20000000000 */
[----:B------:R-:W-:-:S05]  /*03c0*/  FADD R21, R21, 9.9999997473787516356e-06 ;  /* 0x3727c5ac15157421 */ /* 0x000fca0000000000 */
[----:B------:R-:W1:Y:S08]  /*03d0*/  MUFU.SQRT R16, R16 ;  /* 0x0000001000107308 */ /* 0x000e700000002000 */
[----:B------:R-:W3:Y:S01]  /*03e0*/  MUFU.SQRT R21, R21 ;  /* 0x0000001500157308 */ /* 0x000ee20000002000 */
[----:B------:R-:W-:Y:S01]  /*03f0*/  FADD R23, R23, 9.9999997473787516356e-06 ;  /* 0x3727c5ac17177421 */ /* 0x000fe20000000000 */
[----:B------:R-:W-:Y:S01]  /*0400*/  FADD R17, -R17, R13 ;  /* 0x0000000d11117221 */ /* 0x000fe20000000100 */
[----:B------:R-:W-:Y:S01]  /*0410*/  HFMA2.MMA R13, -RZ, RZ, 1.625, 0 ;  /* 0x3e800000ff0d7435 */ /* 0x000fe200000001ff */
[----:B-1----:R-:W-:-:S04]  /*0420*/  FSETP.GT.AND P3, PT, R16, 8.50705917302346158658e+37, PT ;  /* 0x7e8000001000780b */ /* 0x002fc80003f64000 */
[----:B------:R-:W1:Y:S01]  /*0430*/  MUFU.SQRT R20, R23 ;  /* 0x0000001700147308 */ /* 0x000e620000002000 */
[C---:B------:R-:W-:Y:S02]  /*0440*/  FSETP.GEU.AND P4, PT, R16.reuse, 1.175494350822287508e-38, PT ;  /* 0x008000001000780b */ /* 0x040fe40003f8e000 */
[C---:B---3--:R-:W-:Y:S02]  /*0450*/  FSETP.GT.AND P5, PT, R21.reuse, 8.50705917302346158658e+37, PT ;  /* 0x7e8000001500780b */ /* 0x048fe40003fa4000 */
[----:B------:R-:W-:Y:S01]  /*0460*/  FSETP.GEU.AND P2, PT, R21, 1.175494350822287508e-38, PT ;  /* 0x008000001500780b */ /* 0x000fe20003f4e000 */
[----:B------:R-:W-:Y:S01]  /*0470*/  FADD R19, -R19, R15 ;  /* 0x0000000f13137221 */ /* 0x000fe20000000100 */
[C---:B------:R-:W-:Y:S02]  /*0480*/  FSEL R15, R13.reuse, 1, P3 ;  /* 0x3f8000000d0f7808 */ /* 0x040fe40001800000 */
[----:B------:R-:W-:Y:S01]  /*0490*/  @P3 FMUL R16, R16, 0.25 ;  /* 0x3e80000010103820 */ /* 0x000fe20000400000 */
[----:B------:R-:W-:Y:S01]  /*04a0*/  FADD R14, -R18, R14 ;  /* 0x0000000e120e7221 */ /* 0x000fe20000000100 */
[----:B------:R-:W-:-:S03]  /*04b0*/  FSEL R18, R13, 1, P5 ;  /* 0x3f8000000d127808 */ /* 0x000fc60002800000 */
[----:B------:R-:W-:Y:S01]  /*04c0*/  @!P4 FMUL R16, R16, 16777216 ;  /* 0x4b8000001010c820 */ /* 0x000fe20000400000 */
[----:B------:R-:W-:Y:S01]  /*04d0*/  @!P4 FMUL R15, R15, 16777216 ;  /* 0x4b8000000f0fc820 */ /* 0x000fe20000400000 */
[----:B-1----:R-:W-:Y:S01]  /*04e0*/  FSETP.GT.AND P4, PT, R20, 8.50705917302346158658e+37, PT ;  /* 0x7e8000001400780b */ /* 0x002fe20003f84000 */
[----:B------:R-:W-:Y:S01]  /*04f0*/  @P5 FMUL R21, R21, 0.25 ;  /* 0x3e80000015155820 */ /* 0x000fe20000400000 */
[----:B------:R-:W-:-:S03]  /*0500*/  @!P2 FMUL R18, R18, 16777216 ;  /* 0x4b8000001212a820 */ /* 0x000fc60000400000 */
[----:B------:R-:W-:Y:S01]  /*0510*/  @!P2 FMUL R21, R21, 16777216 ;  /* 0x4b8000001515a820 */ /* 0x000fe20000400000 */
[----:B------:R-:W-:Y:S01]  /*0520*/  FSETP.GEU.AND P2, PT, R20, 1.175494350822287508e-38, PT ;  /* 0x008000001400780b */ /* 0x000fe20003f4e000 */
[----:B------:R-:W1:Y:S01]  /*0530*/  MUFU.RCP R16, R16 ;  /* 0x0000001000107308 */ /* 0x000e620000001000 */
[----:B------:R-:W-:-:S05]  /*0540*/  FADD R22, R22, 9.9999997473787516356e-06 ;  /* 0x3727c5ac16167421 */ /* 0x000fca0000000000 */
[----:B------:R-:W-:Y:S02]  /*0550*/  @P4 FMUL R20, R20, 0.25 ;  /* 0x3e80000014144820 */ /* 0x000fe40000400000 */
[----:B------:R-:W3:Y:S04]  /*0560*/  MUFU.RCP R21, R21 ;  /* 0x0000001500157308 */ /* 0x000ee80000001000 */
[----:B------:R-:W-:-:S04]  /*0570*/  @!P2 FMUL R20, R20, 16777216 ;  /* 0x4b8000001414a820 */ /* 0x000fc80000400000 */
[----:B------:R-:W4:Y:S01]  /*0580*/  MUFU.SQRT R12, R22 ;  /* 0x00000016000c7308 */ /* 0x000f220000002000 */
[----:B-1----:R-:W-:-:S07]  /*0590*/  FMUL R15, R16, R15 ;  /* 0x0000000f100f7220 */ /* 0x002fce0000400000 */
[----:B0-----:R-:W0:Y:S01]  /*05a0*/  MUFU.RCP R28, R20 ;  /* 0x00000014001c7308 */ /* 0x001e220000001000 */
[----:B---3--:R-:W-:Y:S01]  /*05b0*/  FMUL R16, R21, R18 ;  /* 0x0000001215107220 */ /* 0x008fe20000400000 */
[----:B------:R-:W-:Y:S02]  /*05c0*/  FSEL R21, R13, 1, P4 ;  /* 0x3f8000000d157808 */ /* 0x000fe40002000000 */
[----:B----4-:R-:W-:-:S03]  /*05d0*/  FSETP.GT.AND P3, PT, R12, 8.50705917302346158658e+37, PT ;  /* 0x7e8000000c00780b */ /* 0x010fc60003f64000 */
[----:B------:R-:W-:Y:S01]  /*05e0*/  @!P2 FMUL R21, R21, 16777216 ;  /* 0x4b8000001515a820 */ /* 0x000fe20000400000 */
[----:B------:R-:W-:-:S03]  /*05f0*/  FSETP.GEU.AND P5, PT, R12, 1.175494350822287508e-38, PT ;  /* 0x008000000c00780b */ /* 0x000fc60003fae000 */
[----:B0-----:R-:W-:Y:S01]  /*0600*/  FMUL R28, R28, R21 ;  /* 0x000000151c1c7220 */ /* 0x001fe20000400000 */
[----:B------:R-:W-:-:S05]  /*0610*/  FSEL R18, R13, 1, P3 ;  /* 0x3f8000000d127808 */ /* 0x000fca0001800000 */
[----:B------:R-:W-:Y:S01]  /*0620*/  @P3 FMUL R12, R12, 0.25 ;  /* 0x3e8000000c0c3820 */ /* 0x000fe20000400000 */
[----:B------:R-:W-:-:S03]  /*0630*/  P2R R26, PR, RZ, 0x2 ;  /* 0x00000002ff1a7803 */ /* 0x000fc60000000000 */
[----:B------:R-:W-:Y:S01]  /*0640*/  @!P5 FMUL R12, R12, 16777216 ;  /* 0x4b8000000c0cd820 */ /* 0x000fe20000400000 */
[----:B------:R-:W-:Y:S01]  /*0650*/  @!P5 FMUL R18, R18, 16777216 ;  /* 0x4b8000001212d820 */ /* 0x000fe20000400000 */
[----:B------:R-:W-:Y:S01]  /*0660*/  FMUL R16, R16, R9 ;  /* 0x0000000910107220 */ /* 0x000fe20000400000 */
[----:B------:R-:W-:Y:S01]  /*0670*/  FMUL R15, R15, R8 ;  /* 0x000000080f0f7220 */ /* 0x000fe20000400000 */
[----:B------:R-:W-:Y:S01]  /*0680*/  CS2R R8, SRZ ;  /* 0x0000000000087805 */ /* 0x000fe2000001ff00 */
[----:B--2---:R-:W-:Y:S01]  /*0690*/  FADD R4, R4, 9.9999997473787516356e-06 ;  /* 0x3727c5ac04047421 */ /* 0x004fe20000000000 */
[----:B------:R-:W-:Y:S01]  /*06a0*/  FADD R5, R5, 9.9999997473787516356e-06 ;  /* 0x3727c5ac05057421 */ /* 0x000fe20000000000 */
[----:B------:R-:W-:-:S04]  /*06b0*/  FADD R6, R6, 9.9999997473787516356e-06 ;  /* 0x3727c5ac06067421 */ /* 0x000fc80000000000 */
[----:B------:R-:W0:Y:S01]  /*06c0*/  MUFU.SQRT R4, R4 ;  /* 0x0000000400047308 */ /* 0x000e220000002000 */
[----:B------:R-:W-:-:S07]  /*06d0*/  FADD R21, R7, 9.9999997473787516356e-06 ;  /* 0x3727c5ac07157421 */ /* 0x000fce0000000000 */
[----:B------:R-:W1:Y:S08]  /*06e0*/  MUFU.SQRT R22, R5 ;  /* 0x0000000500167308 */ /* 0x000e700000002000 */
[----:B------:R-:W2:Y:S01]  /*06f0*/  MUFU.SQRT R29, R6 ;  /* 0x00000006001d7308 */ /* 0x000ea20000002000 */
[----:B0-----:R-:W-:-:S07]  /*0700*/  FSETP.GT.AND P3, PT, R4, 8.50705917302346158658e+37, PT ;  /* 0x7e8000000400780b */ /* 0x001fce0003f64000 */
[----:B------:R-:W0:Y:S01]  /*0710*/  MUFU.SQRT R20, R21 ;  /* 0x0000001500147308 */ /* 0x000e220000002000 */
[----:B-1----:R-:W-:Y:S02]  /*0720*/  FSETP.GT.AND P4, PT, R22, 8.50705917302346158658e+37, PT ;  /* 0x7e8000001600780b */ /* 0x002fe40003f84000 */
[----:B--2---:R-:W-:Y:S02]  /*0730*/  FSETP.GT.AND P6, PT, R29, 8.50705917302346158658e+37, PT ;  /* 0x7e8000001d00780b */ /* 0x004fe40003fc4000 */
[C---:B------:R-:W-:Y:S01]  /*0740*/  FSETP.GEU.AND P2, PT, R4.reuse, 1.175494350822287508e-38, PT ;  /* 0x008000000400780b */ /* 0x040fe20003f4e000 */
[----:B------:R-:W-:Y:S01]  /*0750*/  @P3 FMUL R4, R4, 0.25 ;  /* 0x3e80000004043820 */ /* 0x000fe20000400000 */
[----:B------:R-:W-:Y:S02]  /*0760*/  FSEL R23, R13, 1, P3 ;  /* 0x3f8000000d177808 */ /* 0x000fe40001800000 */
[----:B------:R-:W-:Y:S02]  /*0770*/  FSETP.GEU.AND P3, PT, R22, 1.175494350822287508e-38, PT ;  /* 0x008000001600780b */ /* 0x000fe40003f6e000 */
[----:B0-----:R-:W-:-:S03]  /*0780*/  FSETP.GT.AND P1, PT, R20, 8.50705917302346158658e+37, PT ;  /* 0x7e8000001400780b */ /* 0x001fc60003f24000 */
[----:B------:R-:W-:Y:S01]  /*0790*/  @P4 FMUL R22, R22, 0.25 ;  /* 0x3e80000016164820 */ /* 0x000fe20000400000 */
[----:B------:R-:W-:Y:S02]  /*07a0*/  FSEL R5, R13, 1, P4 ;  /* 0x3f8000000d057808 */ /* 0x000fe40002000000 */
[C---:B------:R-:W-:Y:S01]  /*07b0*/  FSETP.GEU.AND P4, PT, R29.reuse, 1.175494350822287508e-38, PT ;  /* 0x008000001d00780b */ /* 0x040fe20003f8e000 */
[----:B------:R-:W-:Y:S01]  /*07c0*/  @P6 FMUL R29, R29, 0.25 ;  /* 0x3e8000001d1d6820 */ /* 0x000fe20000400000 */
[C---:B------:R-:W-:Y:S02]  /*07d0*/  FSEL R6, R13.reuse, 1, P6 ;  /* 0x3f8000000d067808 */ /* 0x040fe40003000000 */
[----:B------:R-:W-:Y:S02]  /*07e0*/  FSEL R7, R13, 1, P1 ;  /* 0x3f8000000d077808 */ /* 0x000fe40000800000 */
[----:B------:R-:W0:Y:S01]  /*07f0*/  MUFU.RCP R13, R12 ;  /* 0x0000000c000d7308 */ /* 0x000e220000001000 */
[C---:B------:R-:W-:Y:S01]  /*0800*/  FSETP.GEU.AND P6, PT, R20.reuse, 1.175494350822287508e-38, PT ;  /* 0x008000001400780b */ /* 0x040fe20003fce000 */
[----:B------:R-:W-:Y:S01]  /*0810*/  @P1 FMUL R20, R20, 0.25 ;  /* 0x3e80000014141820 */ /* 0x000fe20000400000 */
[----:B------:R-:W-:Y:S01]  /*0820*/  @!P3 FMUL R22, R22, 16777216 ;  /* 0x4b8000001616b820 */ /* 0x000fe20000400000 */
[----:B------:R-:W-:-:S10]  /*0830*/  @!P2 FMUL R4, R4, 16777216 ;  /* 0x4b8000000404a820 */ /* 0x000fd40000400000 */
[----:B------:R-:W-:Y:S01]  /*0840*/  @!P6 FMUL R20, R20, 16777216 ;  /* 0x4b8000001414e820 */ /* 0x000fe20000400000 */
[----:B0-----:R-:W-:-:S03]  /*0850*/  FMUL R13, R13, R18 ;  /* 0x000000120d0d7220 */ /* 0x001fc60000400000 */
[----:B------:R0:W1:Y:S01]  /*0860*/  MUFU.RCP R18, R20 ;  /* 0x0000001400127308 */ /* 0x0000620000001000 */
[----:B------:R-:W-:Y:S01]  /*0870*/  FMUL R21, R13, R10 ;  /* 0x0000000a0d157220 */ /* 0x000fe20000400000 */
[----:B------:R-:W-:Y:S01]  /*0880*/  @!P4 FMUL R29, R29, 16777216 ;  /* 0x4b8000001d1dc820 */ /* 0x000fe20000400000 */
[----:B------:R-:W2:Y:S01]  /*0890*/  LDC.64 R12, c[0x0][0x228] ;  /* 0x00008a00ff0c7b82 */ /* 0x000ea20000000a00 */
[----:B0-----:R-:W-:-:S07]  /*08a0*/  FMUL R20, R28, R11 ;  /* 0x0000000b1c147220 */ /* 0x001fce0000400000 */
[----:B------:R-:W0:Y:S01]  /*08b0*/  LDC.64 R10, c[0x0][0x230] ;  /* 0x00008c00ff0a7b82 */ /* 0x000e220000000a00 */
[----:B------:R-:W-:Y:S08]  /*08c0*/  MUFU.RCP R22, R22 ;  /* 0x0000001600167308 */ /* 0x000ff00000001000 */
[----:B------:R-:W3:Y:S08]  /*08d0*/  MUFU.RCP R29, R29 ;  /* 0x0000001d001d7308 */ /* 0x000ef00000001000 */
[----:B------:R-:W4:Y:S01]  /*08e0*/  MUFU.RCP R4, R4 ;  /* 0x0000000400047308 */ /* 0x000f220000001000 */
[----:B------:R-:W-:Y:S01]  /*08f0*/  ISETP.NE.AND P1, PT, R26, RZ, PT ;  /* 0x000000ff1a00720c */ /* 0x000fe20003f25270 */
[----:B------:R-:W-:Y:S01]  /*0900*/  @!P6 FMUL R7, R7, 16777216 ;  /* 0x4b8000000707e820 */ /* 0x000fe20000400000 */
[----:B------:R-:W-:Y:S01]  /*0910*/  @!P4 FMUL R6, R6, 16777216 ;  /* 0x4b8000000606c820 */ /* 0x000fe20000400000 */
[----:B------:R-:W-:Y:S01]  /*0920*/  @!P3 FMUL R5, R5, 16777216 ;  /* 0x4b8000000505b820 */ /* 0x000fe20000400000 */
[----:B------:R-:W-:Y:S01]  /*0930*/  @!P2 FMUL R23, R23, 16777216 ;  /* 0x4b8000001717a820 */ /* 0x000fe20000400000 */
[----:B-1----:R-:W-:Y:S01]  /*0940*/  FMUL R18, R18, R7 ;  /* 0x0000000712127220 */ /* 0x002fe20000400000 */
[----:B---3--:R-:W-:Y:S01]  /*0950*/  FMUL R29, R29, R6 ;  /* 0x000000061d1d7220 */ /* 0x008fe20000400000 */
[----:B------:R-:W-:Y:S01]  /*0960*/  FMUL R26, R22, R5 ;  /* 0x00000005161a7220 */ /* 0x000fe20000400000 */
[----:B0-----:R-:W-:Y:S01]  /*0970*/  IMAD.WIDE R32, R27, 0x4, R10 ;  /* 0x000000041b207825 */ /* 0x001fe200078e020a */
[----:B------:R-:W-:-:S03]  /*0980*/  CS2R R6, SRZ ;  /* 0x0000000000067805 */ /* 0x000fc6000001ff00 */
[----:B------:R-:W-:Y:S01]  /*0990*/  IMAD.WIDE R30, R25, 0x4, R10 ;  /* 0x00000004191e7825 */ /* 0x000fe200078e020a */
[----:B------:R-:W-:-:S03]  /*09a0*/  CS2R R10, SRZ ;  /* 0x00000000000a7805 */ /* 0x000fc6000001ff00 */
[----:B----4-:R-:W-:Y:S01]  /*09b0*/  FMUL R23, R4, R23 ;  /* 0x0000001704177220 */ /* 0x010fe20000400000 */
[----:B------:R-:W-:Y:S01]  /*09c0*/  CS2R R4, SRZ ;  /* 0x0000000000047805 */ /* 0x000fe2000001ff00 */
[--C-:B--2---:R-:W-:Y:S01]  /*09d0*/  IMAD.WIDE R34, R27, 0x4, R12.reuse ;  /* 0x000000041b227825 */ /* 0x104fe200078e020c */
[----:B------:R-:W2:Y:S04]  /*09e0*/  @!P1 LDG.E.EL.128 R8, desc[UR6][R32.64] ;  /* 0x0000000620089981 */ /* 0x000ea8000c2e1d00 */
[----:B------:R-:W2:Y:S01]  /*09f0*/  @!P1 LDG.E.EL.128 R4, desc[UR6][R34.64] ;  /* 0x0000000622049981 */ /* 0x000ea2000c2e1d00 */
[----:B------:R-:W-:Y:S01]  /*0a00*/  FMUL R22, R18, R19 ;  /* 0x0000001312167220 */ /* 0x000fe20000400000 */
[----:B------:R-:W-:Y:S01]  /*0a10*/  FMUL R29, R29, R14 ;  /* 0x0000000e1d1d7220 */ /* 0x000fe20000400000 */
[----:B------:R-:W-:Y:S01]  /*0a20*/  IMAD.WIDE R18, R25, 0x4, R12 ;  /* 0x0000000419127825 */ /* 0x000fe200078e020c */
[----:B------:R-:W-:-:S03]  /*0a30*/  CS2R R12, SRZ ;  /* 0x00000000000c7805 */ /* 0x000fc6000001ff00 */
[----:B------:R-:W-:Y:S01]  /*0a40*/  FMUL R26, R26, R17 ;  /* 0x000000111a1a7220 */ /* 0x000fe20000400000 */
[----:B------:R-:W0:Y:S01]  /*0a50*/  S2UR UR5, SR_CgaCtaId ;  /* 0x00000000000579c3 */ /* 0x000e220000008800 */
[----:B------:R-:W-:Y:S01]  /*0a60*/  FMUL R23, R23, R24 ;  /* 0x0000001817177220 */ /* 0x000fe20000400000 */
[----:B------:R-:W-:Y:S01]  /*0a70*/  UMOV UR4, 0x400 ;  /* 0x0000040000047882 */ /* 0x000fe20000000000 */
[----:B------:R-:W-:Y:S01]  /*0a80*/  ISETP.GE.AND P6, PT, R0, 0x3c1, PT ;  /* 0x000003c10000780c */ /* 0x000fe20003fc6270 */
[----:B--2---:R-:W-:Y:S01]  /*0a90*/  FFMA R4, R15, R4, R8 ;  /* 0x000000040f047223 */ /* 0x004fe20000000008 */
[----:B------:R-:W-:Y:S01]  /*0aa0*/  CS2R R14, SRZ ;  /* 0x00000000000e7805 */ /* 0x000fe2000001ff00 */
[----:B------:R-:W-:Y:S01]  /*0ab0*/  FFMA R5, R16, R5, R9 ;  /* 0x0000000510057223 */ /* 0x000fe20000000009 */
[----:B------:R-:W-:-:S04]  /*0ac0*/  CS2R R16, SRZ ;  /* 0x0000000000107805 */ /* 0x000fc8000001ff00 */
[----:B------:R1:W2:Y:S02]  /*0ad0*/  @!P0 LDG.E.EL.128 R12, desc[UR6][R18.64] ;  /* 0x00000006120c8981 */ /* 0x0002a4000c2e1d00 */
[----:B-1----:R-:W-:-:S06]  /*0ae0*/  CS2R R18, SRZ ;  /* 0x0000000000127805 */ /* 0x002fcc000001ff00 */
[----:B------:R1:W2:Y:S01]  /*0af0*/  @!P0 LDG.E.EL.128 R16, desc[UR6][R30.64] ;  /* 0x000000061e108981 */ /* 0x0002a2000c2e1d00 */
[----:B------:R-:W-:Y:S01]  /*0b00*/  LOP3.LUT R8, R3, 0x7f, R2, 0xf8, !PT ;  /* 0x0000007f03087812 */ /* 0x000fe200078ef802 */
[----:B------:R-:W-:Y:S02]  /*0b10*/  FFMA R10, R21, R6, R10 ;  /* 0x00000006150a7223 */ /* 0x000fe4000000000a */
[----:B------:R-:W3:Y:S02]  /*0b20*/  S2R R6, SR_TID.X ;  /* 0x0000000000067919 */ /* 0x000ee40000002100 */
[----:B------:R-:W-:-:S05]  /*0b30*/  IMAD.HI R9, R8, 0x66666667, RZ ;  /* 0x6666666708097827 */ /* 0x000fca00078e02ff */
[----:B------:R-:W-:-:S04]  /*0b40*/  SHF.R.U32.HI R28, RZ, 0x1f, R9 ;  /* 0x0000001fff1c7819 */ /* 0x000fc80000011609 */
[----:B------:R-:W-:Y:S01]  /*0b50*/  LEA.HI.SX32 R9, R9, R28, 0x19 ;  /* 0x0000001c09097211 */ /* 0x000fe200078fcaff */
[----:B------:R-:W-:Y:S01]  /*0b60*/  FFMA R11, R20, R7, R11 ;  /* 0x00000007140b7223 */ /* 0x000fe2000000000b */
[----:B------:R-:W-:-:S03]  /*0b70*/  LOP3.LUT R20, R2, 0x7f, RZ, 0xc0, !PT ;  /* 0x0000007f02147812 */ /* 0x000fc600078ec0ff */
[----:B------:R-:W-:-:S04]  /*0b80*/  IMAD R7, R9, -0x140, R8 ;  /* 0xfffffec009077824 */ /* 0x000fc800078e0208 */
[----:B------:R-:W-:Y:S01]  /*0b90*/  IMAD R2, R7, 0x3c1, R0 ;  /* 0x000003c107027824 */ /* 0x000fe200078e0200 */
[----:B------:R-:W-:-:S03]  /*0ba0*/  LOP3.LUT R7, R3, 0x80, R20, 0xfe, !PT ;  /* 0x0000008003077812 */ /* 0x000fc600078efe14 */
[----:B------:R-:W-:Y:S02]  /*0bb0*/  IMAD R2, R9, 0x1e8020, R2 ;  /* 0x001e802009027824 */ /* 0x000fe400078e0202 */
[----:B------:R-:W-:Y:S01]  /*0bc0*/  IMAD.HI R9, R7, 0x66666667, RZ ;  /* 0x6666666707097827 */ /* 0x000fe200078e02ff */
[----:B------:R-:W-:-:S04]  /*0bd0*/  FSETP.GEU.AND P1, PT, R4, RZ, PT ;  /* 0x000000ff0400720b */ /* 0x000fc80003f2e000 */
[----:B------:R-:W-:Y:S02]  /*0be0*/  SHF.R.U32.HI R24, RZ, 0x1f, R9 ;  /* 0x0000001fff187819 */ /* 0x000fe40000011609 */
[----:B-1----:R-:W-:Y:S02]  /*0bf0*/  FSEL R30, R4, RZ, P1 ;  /* 0x000000ff041e7208 */ /* 0x002fe40000800000 */
[----:B------:R-:W-:Y:S02]  /*0c00*/  LEA.HI.SX32 R24, R9, R24, 0x19 ;  /* 0x0000001809187211 */ /* 0x000fe400078fcaff */
[----:B---3--:R-:W-:Y:S02]  /*0c10*/  SHF.L.U32 R9, R6, 0x2, RZ ;  /* 0x0000000206097819 */ /* 0x008fe400000006ff */
[----:B------:R-:W-:Y:S01]  /*0c20*/  FSETP.GEU.AND P1, PT, R5, RZ, PT ;  /* 0x000000ff0500720b */ /* 0x000fe20003f2e000 */
[----:B0-----:R-:W-:Y:S01]  /*0c30*/  UPRMT UR4, UR5, 0x654, UR4 ;  /* 0x0000065405047896 */ /* 0x001fe20008000004 */
[----:B------:R-:W-:-:S02]  /*0c40*/  LOP3.LUT R21, R9, 0x1fc, RZ, 0xc0, !PT ;  /* 0x000001fc09157812 */ /* 0x000fc400078ec0ff */
[----:B------:R-:W-:Y:S02]  /*0c50*/  FSEL R32, R5, RZ, P1 ;  /* 0x000000ff05207208 */ /* 0x000fe40000800000 */
[----:B------:R-:W-:Y:S01]  /*0c60*/  FSETP.GEU.AND P1, PT, R10, RZ, PT ;  /* 0x000000ff0a00720b */ /* 0x000fe20003f2e000 */
[----:B------:R-:W-:Y:S01]  /*0c70*/  IMAD R9, R24, -0x140, R7 ;  /* 0xfffffec018097824 */ /* 0x000fe200078e0207 */
[----:B------:R-:W-:Y:S02]  /*0c80*/  ISETP.LT.AND P0, PT, R7, 0x500, !P6 ;  /* 0x000005000700780c */ /* 0x000fe40007701270 */
[----:B------:R-:W-:Y:S02]  /*0c90*/  LEA R7, R21, UR4, 0x3 ;  /* 0x0000000415077c11 */ /* 0x000fe4000f8e18ff */
[----:B------:R-:W-:Y:S02]  /*0ca0*/  FSEL R10, R10, RZ, P1 ;  /* 0x000000ff0a0a7208 */ /* 0x000fe40000800000 */
[C---:B------:R-:W-:Y:S01]  /*0cb0*/  FSETP.GEU.AND P1, PT, R11.reuse, RZ, PT ;  /* 0x000000ff0b00720b */ /* 0x040fe20003f2e000 */
[----:B------:R0:W-:Y:S04]  /*0cc0*/  STS [R7], R30 ;  /* 0x0000001e07007388 */ /* 0x0001e80000000800 */
[----:B------:R-:W-:Y:S01]  /*0cd0*/  STS [R7+0x8], R32 ;  /* 0x0000082007007388 */ /* 0x000fe20000000800 */
[----:B0-----:R-:W-:-:S03]  /*0ce0*/  FSEL R30, R11, RZ, P1 ;  /* 0x000000ff0b1e7208 */ /* 0x001fc60000800000 */
[----:B------:R0:W-:Y:S04]  /*0cf0*/  STS [R7+0x10], R10 ;  /* 0x0000100a07007388 */ /* 0x0001e80000000800 */
[----:B------:R1:W-:Y:S01]  /*0d00*/  STS [R7+0x18], R30 ;  /* 0x0000181e07007388 */ /* 0x0003e20000000800 */
[----:B------:R-:W-:Y:S01]  /*0d10*/  LOP3.LUT R5, R3, 0x100, R20, 0xfe, !PT ;  /* 0x0000010003057812 */ /* 0x000fe200078efe14 */
[----:B------:R-:W-:Y:S01]  /*0d20*/  IMAD R9, R9, 0x3c1, R0 ;  /* 0x000003c109097824 */ /* 0x000fe200078e0200 */
[----:B------:R-:W-:-:S03]  /*0d30*/  LOP3.LUT R3, R3, 0x180, R20, 0xfe, !PT ;  /* 0x0000018003037812 */ /* 0x000fc600078efe14 */
[----:B------:R-:W-:Y:S02]  /*0d40*/  IMAD R4, R24, 0x1e8020, R9 ;  /* 0x001e802018047824 */ /* 0x000fe400078e0209 */
[----:B------:R-:W-:Y:S01]  /*0d50*/  IMAD.HI R24, R3, 0x66666667, RZ ;  /* 0x6666666703187827 */ /* 0x000fe200078e02ff */
[----:B------:R-:W-:Y:S02]  /*0d60*/  LOP3.LUT R6, R6, 0x7f, RZ, 0xc0, !PT ;  /* 0x0000007f06067812 */ /* 0x000fe400078ec0ff */
[----:B------:R-:W-:Y:S02]  /*0d70*/  LOP3.LUT R25, R20, 0x100, RZ, 0xfc, !PT ;  /* 0x0000010014197812 */ /* 0x000fe400078efcff */
[----:B------:R-:W-:Y:S02]  /*0d80*/  SHF.R.U32.HI R9, RZ, 0x1f, R24 ;  /* 0x0000001fff097819 */ /* 0x000fe40000011618 */
[----:B------:R-:W-:Y:S02]  /*0d90*/  LOP3.LUT R6, R6, 0x180, RZ, 0xfc, !PT ;  /* 0x0000018006067812 */ /* 0x000fe400078efcff */
[----:B------:R-:W-:-:S02]  /*0da0*/  LEA.HI.SX32 R24, R24, R9, 0x19 ;  /* 0x0000000918187211 */ /* 0x000fc400078fcaff */
[----:B------:R-:W-:Y:S02]  /*0db0*/  LEA R25, R25, UR4, 0x3 ;  /* 0x0000000419197c11 */ /* 0x000fe4000f8e18ff */
[----:B------:R-:W-:Y:S01]  /*0dc0*/  LEA R9, R6, UR4, 0x3 ;  /* 0x0000000406097c11 */ /* 0x000fe2000f8e18ff */
[----:B------:R-:W-:-:S05]  /*0dd0*/  IMAD.HI R28, R5, 0x66666667, RZ ;  /* 0x66666667051c7827 */ /* 0x000fca00078e02ff */
[----:B------:R-:W-:-:S04]  /*0de0*/  SHF.R.U32.HI R11, RZ, 0x1f, R28 ;  /* 0x0000001fff0b7819 */ /* 0x000fc8000001161c */
[----:B------:R-:W-:Y:S02]  /*0df0*/  LEA.HI.SX32 R28, R28, R11, 0x19 ;  /* 0x0000000b1c1c7211 */ /* 0x000fe400078fcaff */
[----:B0-----:R-:W0:Y:S08]  /*0e00*/  LDC.64 R10, c[0x0][0x238] ;  /* 0x00008e00ff0a7b82 */ /* 0x001e300000000a00 */
[----:B------:R-:W-:Y:S01]  /*0e10*/  BAR.SYNC.DEFER_BLOCKING 0x0 ;  /* 0x0000000000007b1d */ /* 0x000fe20000010000 */
[----:B--2---:R-:W-:Y:S01]  /*0e20*/  FFMA R12, R23, R12, R16 ;  /* 0x0000000c170c7223 */ /* 0x004fe20000000010 */
[----:B------:R-:W-:Y:S01]  /*0e30*/  FFMA R13, R26, R13, R17 ;  /* 0x0000000d1a0d7223 */ /* 0x000fe20000000011 */
[----:B------:R-:W-:Y:S01]  /*0e40*/  FFMA R14, R29, R14, R18 ;  /* 0x0000000e1d0e7223 */ /* 0x000fe20000000012 */
[----:B------:R-:W-:Y:S01]  /*0e50*/  FFMA R19, R22, R15, R19 ;  /* 0x0000000f16137223 */ /* 0x000fe20000000013 */
[----:B------:R-:W-:-:S02]  /*0e60*/  LOP3.LUT R15, R20, 0x80, RZ, 0xfc, !PT ;  /* 0x00000080140f7812 */ /* 0x000fc400078efcff */
[----:B------:R-:W-:Y:S02]  /*0e70*/  LEA R16, R20, UR4, 0x3 ;  /* 0x0000000414107c11 */ /* 0x000fe4000f8e18ff */
[----:B------:R-:W-:Y:S02]  /*0e80*/  LEA R15, R15, UR4, 0x3 ;  /* 0x000000040f0f7c11 */ /* 0x000fe4000f8e18ff */
[----:B------:R-:W-:Y:S01]  /*0e90*/  FSETP.GEU.AND P2, PT, R14, RZ, PT ;  /* 0x000000ff0e00720b */ /* 0x000fe20003f4e000 */
[----:B------:R-:W2:Y:S01]  /*0ea0*/  LDS R17, [R16] ;  /* 0x0000000010117984 */ /* 0x000ea20000000800 */
[----:B------:R-:W-:Y:S02]  /*0eb0*/  FSETP.GEU.AND P3, PT, R13, RZ, PT ;  /* 0x000000ff0d00720b */ /* 0x000fe40003f6e000 */
[----:B------:R-:W-:Y:S02]  /*0ec0*/  FSETP.GEU.AND P4, PT, R12, RZ, PT ;  /* 0x000000ff0c00720b */ /* 0x000fe40003f8e000 */
[----:B-1----:R-:W-:-:S02]  /*0ed0*/  FSEL R30, R14, RZ, P2 ;  /* 0x000000ff0e1e7208 */ /* 0x002fc40001000000 */
[----:B------:R-:W-:Y:S01]  /*0ee0*/  FSEL R26, R13, RZ, P3 ;  /* 0x000000ff0d1a7208 */ /* 0x000fe20001800000 */
[----:B------:R-:W1:Y:S01]  /*0ef0*/  LDS R14, [R15] ;  /* 0x000000000f0e7984 */ /* 0x000e620000000800 */
[----:B------:R-:W-:-:S03]  /*0f00*/  FSEL R6, R12, RZ, P4 ;  /* 0x000000ff0c067208 */ /* 0x000fc60002000000 */
[----:B------:R-:W3:Y:S04]  /*0f10*/  LDS R13, [R25] ;  /* 0x00000000190d7984 */ /* 0x000ee80000000800 */
[----:B------:R-:W4:Y:S01]  /*0f20*/  LDS R12, [R9] ;  /* 0x00000000090c7984 */ /* 0x000f220000000800 */
[----:B------:R-:W-:Y:S01]  /*0f30*/  BAR.SYNC.DEFER_BLOCKING 0x0 ;  /* 0x0000000000007b1d */ /* 0x000fe20000010000 */
[----:B------:R-:W-:-:S04]  /*0f40*/  FSETP.GEU.AND P1, PT, R19, RZ, PT ;  /* 0x000000ff1300720b */ /* 0x000fc80003f2e000 */
[----:B------:R-:W-:Y:S02]  /*0f50*/  FSEL R32, R19, RZ, P1 ;  /* 0x000000ff13207208 */ /* 0x000fe40000800000 */
[----:B------:R-:W-:Y:S01]  /*0f60*/  LOP3.LUT R18, R8, 0x300, RZ, 0xfc, !PT ;  /* 0x0000030008127812 */ /* 0x000fe200078efcff */
[----:B------:R5:W-:Y:S04]  /*0f70*/  STS [R7], R6 ;  /* 0x0000000607007388 */ /* 0x000be80000000800 */
[----:B------:R-:W-:Y:S04]  /*0f80*/  STS [R7+0x8], R26 ;  /* 0x0000081a07007388 */ /* 0x000fe80000000800 */
[----:B------:R-:W-:Y:S04]  /*0f90*/  STS [R7+0x10], R30 ;  /* 0x0000101e07007388 */ /* 0x000fe80000000800 */
[----:B------:R0:W-:Y:S01]  /*0fa0*/  STS [R7+0x18], R32 ;  /* 0x0000182007007388 */ /* 0x0001e20000000800 */
[----:B------:R-:W-:Y:S01]  /*0fb0*/  BAR.SYNC.DEFER_BLOCKING 0x0 ;  /* 0x0000000000007b1d */ /* 0x000fe20000010000 */
[----:B------:R-:W-:Y:S01]  /*0fc0*/  ISETP.LT.AND P1, PT, R5, 0x500, !P6 ;  /* 0x000005000500780c */ /* 0x000fe20007721270 */
[----:B------:R-:W-:-:S02]  /*0fd0*/  IMAD R5, R28, -0x140, R5 ;  /* 0xfffffec01c057824 */ /* 0x000fc400078e0205 */
[----:B------:R-:W-:Y:S01]  /*0fe0*/  IMAD.HI R23, R18, 0x66666667, RZ ;  /* 0x6666666712177827 */ /* 0x000fe200078e02ff */
[----:B------:R-:W-:-:S03]  /*0ff0*/  ISETP.LT.AND P2, PT, R8, 0x500, !P6 ;  /* 0x000005000800780c */ /* 0x000fc60007741270 */
[----:B------:R-:W-:Y:S01]  /*1000*/  IMAD R21, R5, 0x3c1, R0 ;  /* 0x000003c105157824 */ /* 0x000fe200078e0200 */
[----:B-----5:R-:W-:Y:S02]  /*1010*/  SHF.R.U32.HI R6, RZ, 0x1f, R23 ;  /* 0x0000001fff067819 */ /* 0x020fe40000011617 */
[C---:B------:R-:W-:Y:S02]  /*1020*/  LOP3.LUT R19, R8.reuse, 0x280, RZ, 0xfc, !PT ;  /* 0x0000028008137812 */ /* 0x040fe400078efcff */
[----:B------:R-:W-:Y:S02]  /*1030*/  LOP3.LUT R20, R8, 0x200, RZ, 0xfc, !PT ;  /* 0x0000020008147812 */ /* 0x000fe400078efcff */
[----:B------:R-:W-:Y:S01]  /*1040*/  LEA.HI.SX32 R23, R23, R6, 0x19 ;  /* 0x0000000617177211 */ /* 0x000fe200078fcaff */
[----:B0-----:R-:W-:Y:S01]  /*1050*/  IMAD.WIDE R6, R2, 0x4, R10 ;  /* 0x0000000402067825 */ /* 0x001fe200078e020a */
[----:B------:R-:W0:Y:S04]  /*1060*/  LDS R16, [R16] ;  /* 0x0000000010107984 */ /* 0x000e280000000800 */
[----:B------:R-:W5:Y:S04]  /*1070*/  LDS R15, [R15] ;  /* 0x000000000f0f7984 */ /* 0x000f680000000800 */
[----:B------:R1:W0:Y:S01]  /*1080*/  LDS R5, [R25] ;  /* 0x0000000019057984 */ /* 0x0002220000000800 */
[----:B------:R-:W-:-:S04]  /*1090*/  IMAD.HI R22, R19, 0x66666667, RZ ;  /* 0x6666666713167827 */ /* 0x000fc800078e02ff */
[----:B------:R-:W-:Y:S01]  /*10a0*/  IMAD.HI R26, R20, 0x66666667, RZ ;  /* 0x66666667141a7827 */ /* 0x000fe200078e02ff */
[----:B--2---:R2:W-:Y:S01]  /*10b0*/  @P2 STG.E desc[UR6][R6.64], R17 ;  /* 0x0000001106002986 */ /* 0x0045e2000c101906 */
[----:B------:R-:W-:Y:S02]  /*10c0*/  SHF.R.U32.HI R27, RZ, 0x1f, R22 ;  /* 0x0000001fff1b7819 */ /* 0x000fe40000011616 */
[----:B------:R-:W-:Y:S01]  /*10d0*/  ISETP.LT.AND P2, PT, R3, 0x500, !P6 ;  /* 0x000005000300780c */ /* 0x000fe20007741270 */
[----:B------:R-:W-:Y:S01]  /*10e0*/  IMAD R3, R24, -0x140, R3 ;  /* 0xfffffec018037824 */ /* 0x000fe200078e0203 */
[----:B------:R-:W-:Y:S02]  /*10f0*/  SHF.R.U32.HI R29, RZ, 0x1f, R26 ;  /* 0x0000001fff1d7819 */ /* 0x000fe4000001161a */
[----:B------:R-:W-:Y:S01]  /*1100*/  LEA.HI.SX32 R22, R22, R27, 0x19 ;  /* 0x0000001b16167211 */ /* 0x000fe200078fcaff */
[----:B------:R-:W-:Y:S01]  /*1110*/  IMAD R31, R3, 0x3c1, R0 ;  /* 0x000003c1031f7824 */ /* 0x000fe200078e0200 */
[----:B------:R-:W-:Y:S01]  /*1120*/  LEA.HI.SX32 R27, R26, R29, 0x19 ;  /* 0x0000001d1a1b7211 */ /* 0x000fe200078fcaff */
[----:B------:R-:W-:Y:S01]  /*1130*/  IMAD R3, R23, -0x140, R18 ;  /* 0xfffffec017037824 */ /* 0x000fe200078e0212 */
[----:B------:R-:W-:Y:S01]  /*1140*/  ISETP.LT.AND P3, PT, R18, 0x500, !P6 ;  /* 0x000005001200780c */ /* 0x000fe20007761270 */
[----:B-1----:R-:W-:-:S02]  /*1150*/  IMAD R25, R22, -0x140, R19 ;  /* 0xfffffec016197824 */ /* 0x002fc400078e0213 */
[----:B------:R-:W-:Y:S02]  /*1160*/  IMAD R29, R27, -0x140, R20 ;  /* 0xfffffec01b1d7824 */ /* 0x000fe400078e0214 */
[----:B------:R-:W-:Y:S02]  /*1170*/  IMAD R18, R3, 0x3c1, R0 ;  /* 0x000003c103127824 */ /* 0x000fe400078e0200 */
[----:B------:R-:W-:Y:S01]  /*1180*/  IMAD.WIDE R2, R4, 0x4, R10 ;  /* 0x0000000404027825 */ /* 0x000fe200078e020a */
[----:B------:R-:W-:Y:S02]  /*1190*/  LOP3.LUT R8, R8, 0x380, RZ, 0xfc, !PT ;  /* 0x0000038008087812 */ /* 0x000fe400078efcff */
[----:B------:R-:W-:Y:S01]  /*11a0*/  ISETP.LT.AND P5, PT, R20, 0x500, !P6 ;  /* 0x000005001400780c */ /* 0x000fe200077a1270 */
[--C-:B--2---:R-:W-:Y:S01]  /*11b0*/  IMAD R6, R29, 0x3c1, R0.reuse ;  /* 0x000003c11d067824 */ /* 0x104fe200078e0200 */
[----:B------:R-:W-:Y:S01]  /*11c0*/  ISETP.LT.AND P4, PT, R19, 0x500, !P6 ;  /* 0x000005001300780c */ /* 0x000fe20007781270 */
[----:B------:R-:W-:Y:S01]  /*11d0*/  IMAD R25, R25, 0x3c1, R0 ;  /* 0x000003c119197824 */ /* 0x000fe200078e0200 */
[----:B------:R1:W-:Y:S01]  /*11e0*/  @P0 STG.E desc[UR6][R2.64], R14 ;  /* 0x0000000e02000986 */ /* 0x0003e2000c101906 */
[----:B------:R-:W-:Y:S01]  /*11f0*/  IMAD R21, R28, 0x1e8020, R21 ;  /* 0x001e80201c157824 */ /* 0x000fe200078e0215 */
[----:B------:R-:W-:Y:S01]  /*1200*/  ISETP.LT.AND P0, PT, R8, 0x500, !P6 ;  /* 0x000005000800780c */ /* 0x000fe20007701270 */
[----:B------:R-:W-:-:S02]  /*1210*/  IMAD R19, R24, 0x1e8020, R31 ;  /* 0x001e802018137824 */ /* 0x000fc400078e021f */
[----:B------:R-:W-:Y:S02]  /*1220*/  IMAD R27, R27, 0x1e8020, R6 ;  /* 0x001e80201b1b7824 */ /* 0x000fe400078e0206 */
[----:B------:R-:W-:Y:S02]  /*1230*/  IMAD R25, R22, 0x1e8020, R25 ;  /* 0x001e802016197824 */ /* 0x000fe400078e0219 */
[----:B------:R-:W-:Y:S02]  /*1240*/  IMAD R17, R23, 0x1e8020, R18 ;  /* 0x001e802017117824 */ /* 0x000fe400078e0212 */
[----:B------:R-:W-:-:S04]  /*1250*/  IMAD.WIDE R6, R21, 0x4, R10 ;  /* 0x0000000415067825 */ /* 0x000fc800078e020a */
[--C-:B------:R-:W-:Y:S01]  /*1260*/  IMAD.WIDE R22, R19, 0x4, R10.reuse ;  /* 0x0000000413167825 */ /* 0x100fe200078e020a */
[----:B---3--:R1:W-:Y:S03]  /*1270*/  @P1 STG.E desc[UR6][R6.64], R13 ;  /* 0x0000000d06001986 */ /* 0x0083e6000c101906 */
[--C-:B------:R-:W-:Y:S01]  /*1280*/  IMAD.WIDE R20, R27, 0x4, R10.reuse ;  /* 0x000000041b147825 */ /* 0x100fe200078e020a */
[----:B----4-:R1:W-:Y:S03]  /*1290*/  @P2 STG.E desc[UR6][R22.64], R12 ;  /* 0x0000000c16002986 */ /* 0x0103e6000c101906 */
[--C-:B------:R-:W-:Y:S01]  /*12a0*/  IMAD.WIDE R18, R25, 0x4, R10.reuse ;  /* 0x0000000419127825 */ /* 0x100fe200078e020a */
[----:B0-----:R1:W-:Y:S03]  /*12b0*/  @P5 STG.E desc[UR6][R20.64], R16 ;  /* 0x0000001014005986 */ /* 0x0013e6000c101906 */
[----:B------:R-:W-:Y:S01]  /*12c0*/  IMAD.WIDE R24, R17, 0x4, R10 ;  /* 0x0000000411187825 */ /* 0x000fe200078e020a */
[----:B-----5:R1:W-:Y:S04]  /*12d0*/  @P4 STG.E desc[UR6][R18.64], R15 ;  /* 0x0000000f12004986 */ /* 0x0203e8000c101906 */
[----:B------:R1:W-:Y:S01]  /*12e0*/  @P3 STG.E desc[UR6][R24.64], R5 ;  /* 0x0000000518003986 */ /* 0x0003e2000c101906 */
[----:B------:R-:W-:Y:S05]  /*12f0*/  @!P0 EXIT ;  /* 0x000000000000894d */ /* 0x000fea0003800000 */
[----:B------:R-:W0:Y:S01]  /*1300*/  LDS R9, [R9] ;  /* 0x0000000009097984 */ /* 0x000e220000000800 */
[----:B-1----:R-:W-:-:S05]  /*1310*/  IMAD.HI R2, R8, 0x66666667, RZ ;  /* 0x6666666708027827 */ /* 0x002fca00078e02ff */
[----:B------:R-:W-:-:S04]  /*1320*/  SHF.R.U32.HI R3, RZ, 0x1f, R2 ;  /* 0x0000001fff037819 */ /* 0x000fc80000011602 */
[----:B------:R-:W-:-:S05]  /*1330*/  LEA.HI.SX32 R3, R2, R3, 0x19 ;  /* 0x0000000302037211 */ /* 0x000fca00078fcaff */
[----:B------:R-:W-:-:S04]  /*1340*/  IMAD R5, R3, -0x140, R8 ;  /* 0xfffffec003057824 */ /* 0x000fc800078e0208 */
[----:B------:R-:W-:-:S04]  /*1350*/  IMAD R0, R5, 0x3c1, R0 ;  /* 0x000003c105007824 */ /* 0x000fc800078e0200 */
[----:B------:R-:W-:-:S04]  /*1360*/  IMAD R3, R3, 0x1e8020, R0 ;  /* 0x001e802003037824 */ /* 0x000fc800078e0200 */
[----:B------:R-:W-:-:S05]  /*1370*/  IMAD.WIDE R10, R3, 0x4, R10 ;  /* 0x00000004030a7825 */ /* 0x000fca00078e020a */
[----:B0-----:R-:W-:Y:S01]  /*1380*/  STG.E desc[UR6][R10.64], R9 ;  /* 0x000000090a007986 */ /* 0x001fe2000c101906 */
[----:B------:R-:W-:Y:S05]  /*1390*/  EXIT ;  /* 0x000000000000794d */ /* 0x000fea0003800000 */
.L_x_0:
[----:B------:R-:W-:-:S00]  /*13a0*/  BRA `(.L_x_0) ;  /* 0xfffffffc00fc7947 */ /* 0x000fc0000383ffff */
[----:B------:R-:W-:-:S00]  /*13b0*/  NOP ;  /* 0x0000000000007918 */ /* 0x000fc00000000000 */
        /* <DEDUP_REMOVED lines=12> */
.L_x_1:


//--------------------- .nv.global.init           --------------------------
	.section	.nv.global.init,"aw",@progbits
.nv.global.init:
	.type		_$_str,@object
	.size		_$_str,(_$_str_$_2 - _$_str)
_$_str:
        /*0000*/ 	.byte	0x5f, 0x5f, 0x43, 0x55, 0x44, 0x41, 0x5f, 0x46, 0x54, 0x5a, 0x00
	.type		_$_str_$_2,@object
	.size		_$_str_$_2,(.L_1 - _$_str_$_2)
_$_str_$_2:
        /*000b*/ 	.byte	0x5f, 0x5f, 0x43, 0x55, 0x44, 0x41, 0x5f, 0x50, 0x52, 0x45, 0x43, 0x5f, 0x53, 0x51, 0x52, 0x54
        /*001b*/ 	.byte	0x00
.L_1:


//--------------------- .nv.shared.triton_poi_fused__native_batch_norm_legit_no_training_relu_9 --------------------------
	.section	.nv.shared.triton_poi_fused__native_batch_norm_legit_no_training_relu_9,"aw",@nobits
	.sectionflags	@""
	.align	16
	.zero		1024


//--------------------- .nv.constant0.triton_poi_fused__native_batch_norm_legit_no_training_relu_9 --------------------------
	.section	.nv.constant0.triton_poi_fused__native_batch_norm_legit_no_training_relu_9,"a",@progbits
	.sectionflags	@""
	.align	4
.nv.constant0.triton_poi_fused__native_batch_norm_legit_no_training_relu_9:
	.zero		584
